//
// Generated by NVIDIA NVVM Compiler
//
// Compiler Build ID: CL-36424714
// Cuda compilation tools, release 13.0, V13.0.88
// Based on NVVM 20.0.0
//

.version 9.0
.target sm_100
.address_size 64

	// .globl	_Z10pushKernelPiS_S_S_i

.visible .entry _Z10pushKernelPiS_S_S_i(
	.param .u64 .ptr .align 1 _Z10pushKernelPiS_S_S_i_param_0,
	.param .u64 .ptr .align 1 _Z10pushKernelPiS_S_S_i_param_1,
	.param .u64 .ptr .align 1 _Z10pushKernelPiS_S_S_i_param_2,
	.param .u64 .ptr .align 1 _Z10pushKernelPiS_S_S_i_param_3,
	.param .u32 _Z10pushKernelPiS_S_S_i_param_4
)
{
	.reg .pred 	%p<45>;
	.reg .b32 	%r<208>;
	.reg .b64 	%rd<32>;

	ld.param.u64 	%rd12, [_Z10pushKernelPiS_S_S_i_param_1];
	ld.param.u64 	%rd13, [_Z10pushKernelPiS_S_S_i_param_2];
	ld.param.u64 	%rd14, [_Z10pushKernelPiS_S_S_i_param_3];
	ld.param.u32 	%r93, [_Z10pushKernelPiS_S_S_i_param_4];
	cvta.to.global.u64 	%rd1, %rd14;
	cvta.to.global.u64 	%rd2, %rd13;
	cvta.to.global.u64 	%rd3, %rd12;
	mov.u32 	%r94, %ctaid.x;
	mov.u32 	%r95, %ntid.x;
	mov.u32 	%r96, %tid.x;
	mad.lo.s32 	%r1, %r94, %r95, %r96;
	setp.ge.s32 	%p1, %r1, %r93;
	setp.lt.s32 	%p2, %r93, 1;
	or.pred  	%p3, %p1, %p2;
	@%p3 bra 	$L__BB0_48;
	mul.wide.s32 	%rd15, %r1, 4;
	add.s64 	%rd4, %rd3, %rd15;
	add.s64 	%rd5, %rd2, %rd15;
	mul.lo.s32 	%r2, %r93, %r1;
	and.b32  	%r3, %r93, 7;
	add.s32 	%r4, %r3, -1;
	and.b32  	%r5, %r93, 3;
	and.b32  	%r6, %r93, 2147483640;
	and.b32  	%r7, %r93, 1;
	mov.u32 	%r159, %r93;
$L__BB0_2:
	mov.u32 	%r8, %r159;
	ld.global.u32 	%r9, [%rd4];
	setp.lt.s32 	%p4, %r9, 1;
	@%p4 bra 	$L__BB0_47;
	ld.global.u32 	%r10, [%rd5];
	setp.ge.s32 	%p5, %r10, %r93;
	@%p5 bra 	$L__BB0_47;
	setp.lt.u32 	%p6, %r93, 8;
	mov.b32 	%r163, 1000000;
	mov.b32 	%r194, 0;
	mov.u32 	%r164, %r194;
	@%p6 bra 	$L__BB0_23;
	mov.b32 	%r163, 1000000;
	mov.b32 	%r160, 0;
	mov.u32 	%r164, %r160;
$L__BB0_6:
	.pragma "nounroll";
	add.s32 	%r102, %r160, %r2;
	mul.wide.s32 	%rd16, %r102, 4;
	add.s64 	%rd6, %rd1, %rd16;
	ld.global.u32 	%r103, [%rd6];
	setp.lt.s32 	%p7, %r103, 1;
	mul.wide.u32 	%rd17, %r160, 4;
	add.s64 	%rd7, %rd2, %rd17;
	@%p7 bra 	$L__BB0_8;
	ld.global.u32 	%r104, [%rd7];
	setp.lt.s32 	%p8, %r104, %r163;
	min.s32 	%r163, %r104, %r163;
	selp.b32 	%r164, %r160, %r164, %p8;
$L__BB0_8:
	ld.global.u32 	%r105, [%rd6+4];
	setp.lt.s32 	%p9, %r105, 1;
	@%p9 bra 	$L__BB0_10;
	add.s32 	%r106, %r160, 1;
	ld.global.u32 	%r107, [%rd7+4];
	setp.lt.s32 	%p10, %r107, %r163;
	min.s32 	%r163, %r107, %r163;
	selp.b32 	%r164, %r106, %r164, %p10;
$L__BB0_10:
	ld.global.u32 	%r108, [%rd6+8];
	setp.lt.s32 	%p11, %r108, 1;
	@%p11 bra 	$L__BB0_12;
	add.s32 	%r109, %r160, 2;
	ld.global.u32 	%r110, [%rd7+8];
	setp.lt.s32 	%p12, %r110, %r163;
	min.s32 	%r163, %r110, %r163;
	selp.b32 	%r164, %r109, %r164, %p12;
$L__BB0_12:
	ld.global.u32 	%r111, [%rd6+12];
	setp.lt.s32 	%p13, %r111, 1;
	@%p13 bra 	$L__BB0_14;
	add.s32 	%r112, %r160, 3;
	ld.global.u32 	%r113, [%rd7+12];
	setp.lt.s32 	%p14, %r113, %r163;
	min.s32 	%r163, %r113, %r163;
	selp.b32 	%r164, %r112, %r164, %p14;
$L__BB0_14:
	ld.global.u32 	%r114, [%rd6+16];
	setp.lt.s32 	%p15, %r114, 1;
	@%p15 bra 	$L__BB0_16;
	add.s32 	%r115, %r160, 4;
	ld.global.u32 	%r116, [%rd7+16];
	setp.lt.s32 	%p16, %r116, %r163;
	min.s32 	%r163, %r116, %r163;
	selp.b32 	%r164, %r115, %r164, %p16;
$L__BB0_16:
	ld.global.u32 	%r117, [%rd6+20];
	setp.lt.s32 	%p17, %r117, 1;
	@%p17 bra 	$L__BB0_18;
	add.s32 	%r118, %r160, 5;
	ld.global.u32 	%r119, [%rd7+20];
	setp.lt.s32 	%p18, %r119, %r163;
	min.s32 	%r163, %r119, %r163;
	selp.b32 	%r164, %r118, %r164, %p18;
$L__BB0_18:
	ld.global.u32 	%r120, [%rd6+24];
	setp.lt.s32 	%p19, %r120, 1;
	@%p19 bra 	$L__BB0_20;
	add.s32 	%r121, %r160, 6;
	ld.global.u32 	%r122, [%rd7+24];
	setp.lt.s32 	%p20, %r122, %r163;
	min.s32 	%r163, %r122, %r163;
	selp.b32 	%r164, %r121, %r164, %p20;
$L__BB0_20:
	ld.global.u32 	%r123, [%rd6+28];
	setp.lt.s32 	%p21, %r123, 1;
	@%p21 bra 	$L__BB0_22;
	add.s32 	%r124, %r160, 7;
	ld.global.u32 	%r125, [%rd7+28];
	setp.lt.s32 	%p22, %r125, %r163;
	min.s32 	%r163, %r125, %r163;
	selp.b32 	%r164, %r124, %r164, %p22;
$L__BB0_22:
	add.s32 	%r160, %r160, 8;
	setp.ne.s32 	%p23, %r160, %r6;
	mov.u32 	%r194, %r6;
	@%p23 bra 	$L__BB0_6;
$L__BB0_23:
	setp.eq.s32 	%p24, %r3, 0;
	@%p24 bra 	$L__BB0_44;
	setp.lt.u32 	%p25, %r4, 3;
	@%p25 bra 	$L__BB0_34;
	add.s32 	%r127, %r194, %r2;
	mul.wide.s32 	%rd18, %r127, 4;
	add.s64 	%rd8, %rd1, %rd18;
	ld.global.u32 	%r128, [%rd8];
	setp.lt.s32 	%p26, %r128, 1;
	mul.wide.u32 	%rd19, %r194, 4;
	add.s64 	%rd9, %rd2, %rd19;
	@%p26 bra 	$L__BB0_27;
	ld.global.u32 	%r129, [%rd9];
	setp.lt.s32 	%p27, %r129, %r163;
	min.s32 	%r163, %r129, %r163;
	selp.b32 	%r164, %r194, %r164, %p27;
$L__BB0_27:
	ld.global.u32 	%r130, [%rd8+4];
	setp.lt.s32 	%p28, %r130, 1;
	@%p28 bra 	$L__BB0_29;
	add.s32 	%r131, %r194, 1;
	ld.global.u32 	%r132, [%rd9+4];
	setp.lt.s32 	%p29, %r132, %r163;
	min.s32 	%r163, %r132, %r163;
	selp.b32 	%r164, %r131, %r164, %p29;
$L__BB0_29:
	ld.global.u32 	%r133, [%rd8+8];
	setp.lt.s32 	%p30, %r133, 1;
	@%p30 bra 	$L__BB0_31;
	add.s32 	%r134, %r194, 2;
	ld.global.u32 	%r135, [%rd9+8];
	setp.lt.s32 	%p31, %r135, %r163;
	min.s32 	%r163, %r135, %r163;
	selp.b32 	%r164, %r134, %r164, %p31;
$L__BB0_31:
	ld.global.u32 	%r136, [%rd8+12];
	setp.lt.s32 	%p32, %r136, 1;
	@%p32 bra 	$L__BB0_33;
	add.s32 	%r137, %r194, 3;
	ld.global.u32 	%r138, [%rd9+12];
	setp.lt.s32 	%p33, %r138, %r163;
	min.s32 	%r163, %r138, %r163;
	selp.b32 	%r164, %r137, %r164, %p33;
$L__BB0_33:
	add.s32 	%r194, %r194, 4;
$L__BB0_34:
	setp.eq.s32 	%p34, %r5, 0;
	@%p34 bra 	$L__BB0_44;
	setp.eq.s32 	%p35, %r5, 1;
	@%p35 bra 	$L__BB0_41;
	add.s32 	%r140, %r194, %r2;
	mul.wide.s32 	%rd20, %r140, 4;
	add.s64 	%rd10, %rd1, %rd20;
	ld.global.u32 	%r141, [%rd10];
	setp.lt.s32 	%p36, %r141, 1;
	mul.wide.u32 	%rd21, %r194, 4;
	add.s64 	%rd11, %rd2, %rd21;
	@%p36 bra 	$L__BB0_38;
	ld.global.u32 	%r142, [%rd11];
	setp.lt.s32 	%p37, %r142, %r163;
	min.s32 	%r163, %r142, %r163;
	selp.b32 	%r164, %r194, %r164, %p37;
$L__BB0_38:
	ld.global.u32 	%r143, [%rd10+4];
	setp.lt.s32 	%p38, %r143, 1;
	@%p38 bra 	$L__BB0_40;
	add.s32 	%r144, %r194, 1;
	ld.global.u32 	%r145, [%rd11+4];
	setp.lt.s32 	%p39, %r145, %r163;
	min.s32 	%r163, %r145, %r163;
	selp.b32 	%r164, %r144, %r164, %p39;
$L__BB0_40:
	add.s32 	%r194, %r194, 2;
$L__BB0_41:
	setp.eq.s32 	%p40, %r7, 0;
	@%p40 bra 	$L__BB0_44;
	add.s32 	%r146, %r194, %r2;
	mul.wide.s32 	%rd22, %r146, 4;
	add.s64 	%rd23, %rd1, %rd22;
	ld.global.u32 	%r147, [%rd23];
	setp.lt.s32 	%p41, %r147, 1;
	@%p41 bra 	$L__BB0_44;
	mul.wide.u32 	%rd24, %r194, 4;
	add.s64 	%rd25, %rd2, %rd24;
	ld.global.u32 	%r148, [%rd25];
	setp.lt.s32 	%p42, %r148, %r163;
	min.s32 	%r163, %r148, %r163;
	selp.b32 	%r164, %r194, %r164, %p42;
$L__BB0_44:
	setp.le.s32 	%p43, %r10, %r163;
	@%p43 bra 	$L__BB0_46;
	add.s32 	%r150, %r164, %r2;
	mul.wide.s32 	%rd26, %r150, 4;
	add.s64 	%rd27, %rd1, %rd26;
	ld.global.u32 	%r151, [%rd27];
	min.s32 	%r152, %r9, %r151;
	mad.lo.s32 	%r153, %r164, %r93, %r1;
	mul.wide.s32 	%rd28, %r153, 4;
	add.s64 	%rd29, %rd1, %rd28;
	atom.global.add.u32 	%r154, [%rd29], %r152;
	neg.s32 	%r155, %r152;
	atom.global.add.u32 	%r156, [%rd27], %r155;
	mul.wide.s32 	%rd30, %r164, 4;
	add.s64 	%rd31, %rd3, %rd30;
	atom.global.add.u32 	%r157, [%rd31], %r152;
	atom.global.add.u32 	%r158, [%rd4], %r155;
	bra.uni 	$L__BB0_47;
$L__BB0_46:
	add.s32 	%r149, %r163, 1;
	st.global.u32 	[%rd5], %r149;
$L__BB0_47:
	add.s32 	%r159, %r8, -1;
	setp.gt.s32 	%p44, %r8, 1;
	@%p44 bra 	$L__BB0_2;
$L__BB0_48:
	ret;

}


// ===== COMPILED SASS (sm_100) =====

	.target	sm_100

	.elftype	@"ET_EXEC"


//--------------------- .note.nv.tkinfo           --------------------------
	.section	.note.nv.tkinfo,"",@"SHT_NOTE"
	.sectionflags	@"SHF_NOTE_NV_TKINFO"
	.tkinfo
        /*0018*/ 	.word	0x00000002
        /*0030*/ 	.string	""
        /*0030*/ 	.string	"ptxas"
        /*0030*/ 	.string	"Cuda compilation tools, release 13.0, V13.0.88"
        /*0030*/ 	.string	"Build cuda_13.0.r13.0/compiler.36424714_0"
        /*0030*/ 	.string	"-arch sm_100 -m 64 "



//--------------------- .note.nv.cuinfo           --------------------------
	.section	.note.nv.cuinfo,"",@"SHT_NOTE"
	.sectionflags	@"SHF_NOTE_NV_CUINFO"
        /*0018*/ 	.short	0x0002
        /*001a*/ 	.short	0x0064
        /*001c*/ 	.short	0x0082
	.zero		2


//--------------------- .nv.info                  --------------------------
	.section	.nv.info,"",@"SHT_CUDA_INFO"
	.align	4


	//----- nvinfo : EIATTR_REGCOUNT
	.align		4
        /*0000*/ 	.byte	0x04, 0x2f
        /*0002*/ 	.short	(.L_1 - .L_0)
	.align		4
.L_0:
        /*0004*/ 	.word	index@(_Z10pushKernelPiS_S_S_i)
        /*0008*/ 	.word	0x0000001f


	//----- nvinfo : EIATTR_FRAME_SIZE
	.align		4
.L_1:
        /*000c*/ 	.byte	0x04, 0x11
        /*000e*/ 	.short	(.L_3 - .L_2)
	.align		4
.L_2:
        /*0010*/ 	.word	index@(_Z10pushKernelPiS_S_S_i)
        /*0014*/ 	.word	0x00000000


	//----- nvinfo : EIATTR_MIN_STACK_SIZE
	.align		4
.L_3:
        /*0018*/ 	.byte	0x04, 0x12
        /*001a*/ 	.short	(.L_5 - .L_4)
	.align		4
.L_4:
        /*001c*/ 	.word	index@(_Z10pushKernelPiS_S_S_i)
        /*0020*/ 	.word	0x00000000
.L_5:


//--------------------- .nv.compat                --------------------------
	.section	.nv.compat,"",@"SHT_CUDA_COMPAT_INFO"
	.align	4
        /*0000*/ 	.byte	0x02, 0x09, 0x00, 0x00, 0x02, 0x02, 0x01, 0x00, 0x02, 0x05, 0x05, 0x00, 0x03, 0x07, 0x01, 0x01
        /*0010*/ 	.byte	0x02, 0x03, 0x00, 0x00, 0x02, 0x06, 0x01, 0x00, 0x04, 0x0b, 0x08, 0x00, 0x09, 0x00, 0x00, 0x00
        /*0020*/ 	.byte	0x00, 0x00, 0x00, 0x00


//--------------------- .nv.info._Z10pushKernelPiS_S_S_i --------------------------
	.section	.nv.info._Z10pushKernelPiS_S_S_i,"",@"SHT_CUDA_INFO"
	.sectionflags	@""
	.align	4


	//----- nvinfo : EIATTR_CUDA_API_VERSION
	.align		4
        /*0000*/ 	.byte	0x04, 0x37
        /*0002*/ 	.short	(.L_7 - .L_6)
.L_6:
        /*0004*/ 	.word	0x00000082


	//----- nvinfo : EIATTR_KPARAM_INFO
	.align		4
.L_7:
        /*0008*/ 	.byte	0x04, 0x17
        /*000a*/ 	.short	(.L_9 - .L_8)
.L_8:
        /*000c*/ 	.word	0x00000000
        /*0010*/ 	.short	0x0004
        /*0012*/ 	.short	0x0020
        /*0014*/ 	.byte	0x00, 0xf0, 0x11, 0x00


	//----- nvinfo : EIATTR_KPARAM_INFO
	.align		4
.L_9:
        /*0018*/ 	.byte	0x04, 0x17
        /*001a*/ 	.short	(.L_11 - .L_10)
.L_10:
        /*001c*/ 	.word	0x00000000
        /*0020*/ 	.short	0x0003
        /*0022*/ 	.short	0x0018
        /*0024*/ 	.byte	0x00, 0xf5, 0x21, 0x00


	//----- nvinfo : EIATTR_KPARAM_INFO
	.align		4
.L_11:
        /*0028*/ 	.byte	0x04, 0x17
        /*002a*/ 	.short	(.L_13 - .L_12)
.L_12:
        /*002c*/ 	.word	0x00000000
        /*0030*/ 	.short	0x0002
        /*0032*/ 	.short	0x0010
        /*0034*/ 	.byte	0x00, 0xf5, 0x21, 0x00


	//----- nvinfo : EIATTR_KPARAM_INFO
	.align		4
.L_13:
        /*0038*/ 	.byte	0x04, 0x17
        /*003a*/ 	.short	(.L_15 - .L_14)
.L_14:
        /*003c*/ 	.word	0x00000000
        /*0040*/ 	.short	0x0001
        /*0042*/ 	.short	0x0008
        /*0044*/ 	.byte	0x00, 0xf5, 0x21, 0x00


	//----- nvinfo : EIATTR_KPARAM_INFO
	.align		4
.L_15:
        /*0048*/ 	.byte	0x04, 0x17
        /*004a*/ 	.short	(.L_17 - .L_16)
.L_16:
        /*004c*/ 	.word	0x00000000
        /*0050*/ 	.short	0x0000
        /*0052*/ 	.short	0x0000
        /*0054*/ 	.byte	0x00, 0xf5, 0x21, 0x00


	//----- nvinfo : EIATTR_SPARSE_MMA_MASK
	.align		4
.L_17:
        /*0058*/ 	.byte	0x03, 0x50
        /*005a*/ 	.short	0x0000


	//----- nvinfo : EIATTR_MAXREG_COUNT
	.align		4
        /*005c*/ 	.byte	0x03, 0x1b
        /*005e*/ 	.short	0x00ff


	//----- nvinfo : EIATTR_MERCURY_ISA_VERSION
	.align		4
        /*0060*/ 	.byte	0x03, 0x5f
        /*0062*/ 	.short	0x0101


	//----- nvinfo : EIATTR_VRC_CTA_INIT_COUNT
	.align		4
        /*0064*/ 	.byte	0x02, 0x4a
	.zero		1
	.zero		1


	//----- nvinfo : EIATTR_EXIT_INSTR_OFFSETS
	.align		4
        /*0068*/ 	.byte	0x04, 0x1c
        /*006a*/ 	.short	(.L_19 - .L_18)


	//   ....[0]....
.L_18:
        /*006c*/ 	.word	0x00000080


	//   ....[1]....
        /*0070*/ 	.word	0x00000d50


	//----- nvinfo : EIATTR_CRS_STACK_SIZE
	.align		4
.L_19:
        /*0074*/ 	.byte	0x04, 0x1e
        /*0076*/ 	.short	(.L_21 - .L_20)
.L_20:
        /*0078*/ 	.word	0x00000000


	//----- nvinfo : EIATTR_CBANK_PARAM_SIZE
	.align		4
.L_21:
        /*007c*/ 	.byte	0x03, 0x19
        /*007e*/ 	.short	0x0024


	//----- nvinfo : EIATTR_PARAM_CBANK
	.align		4
        /*0080*/ 	.byte	0x04, 0x0a
        /*0082*/ 	.short	(.L_23 - .L_22)
	.align		4
.L_22:
        /*0084*/ 	.word	index@(.nv.constant0._Z10pushKernelPiS_S_S_i)
        /*0088*/ 	.short	0x0380
        /*008a*/ 	.short	0x0024


	//----- nvinfo : EIATTR_SW_WAR
	.align		4
.L_23:
        /*008c*/ 	.byte	0x04, 0x36
        /*008e*/ 	.short	(.L_25 - .L_24)
.L_24:
        /*0090*/ 	.word	0x00000008
.L_25:


//--------------------- .nv.callgraph             --------------------------
	.section	.nv.callgraph,"",@"SHT_CUDA_CALLGRAPH"
	.align	4
	.sectionentsize	8
	.align		4
        /*0000*/ 	.word	0x00000000
	.align		4
        /*0004*/ 	.word	0xffffffff
	.align		4
        /*0008*/ 	.word	0x00000000
	.align		4
        /*000c*/ 	.word	0xfffffffe
	.align		4
        /*0010*/ 	.word	0x00000000
	.align		4
        /*0014*/ 	.word	0xfffffffd
	.align		4
        /*0018*/ 	.word	0x00000000
	.align		4
        /*001c*/ 	.word	0xfffffffc


//--------------------- .text._Z10pushKernelPiS_S_S_i --------------------------
	.section	.text._Z10pushKernelPiS_S_S_i,"ax",@progbits
	.align	128
        .global         _Z10pushKernelPiS_S_S_i
        .type           _Z10pushKernelPiS_S_S_i,@function
        .size           _Z10pushKernelPiS_S_S_i,(.L_x_11 - _Z10pushKernelPiS_S_S_i)
        .other          _Z10pushKernelPiS_S_S_i,@"STO_CUDA_ENTRY STV_DEFAULT"
_Z10pushKernelPiS_S_S_i:
.text._Z10pushKernelPiS_S_S_i:
[----:B------:R-:W-:Y:S01]  /*0000*/  LDC R1, c[0x0][0x37c] ;  /* 0x0000df00ff017b82 */ /* 0x000fe20000000800 */
[----:B------:R-:W0:Y:S07]  /*0010*/  S2R R3, SR_TID.X ;  /* 0x0000000000037919 */ /* 0x000e2e0000002100 */
[----:B------:R-:W0:Y:S08]  /*0020*/  S2UR UR4, SR_CTAID.X ;  /* 0x00000000000479c3 */ /* 0x000e300000002500 */
[----:B------:R-:W0:Y:S08]  /*0030*/  LDC R0, c[0x0][0x360] ;  /* 0x0000d800ff007b82 */ /* 0x000e300000000800 */
[----:B------:R-:W1:Y:S01]  /*0040*/  LDC R7, c[0x0][0x3a0] ;  /* 0x0000e800ff077b82 */ /* 0x000e620000000800 */
[----:B0-----:R-:W-:Y:S01]  /*0050*/  IMAD R0, R0, UR4, R3 ;  /* 0x0000000400007c24 */ /* 0x001fe2000f8e0203 */
[----:B-1----:R-:W-:-:S04]  /*0060*/  ISETP.GE.AND P0, PT, R7, 0x1, PT ;  /* 0x000000010700780c */ /* 0x002fc80003f06270 */
[----:B------:R-:W-:-:S13]  /*0070*/  ISETP.GE.OR P0, PT, R0, R7, !P0 ;  /* 0x000000070000720c */ /* 0x000fda0004706670 */
[----:B------:R-:W-:Y:S05]  /*0080*/  @P0 EXIT ;  /* 0x000000000000094d */ /* 0x000fea0003800000 */
[----:B------:R-:W0:Y:S01]  /*0090*/  LDC.64 R4, c[0x0][0x388] ;  /* 0x0000e200ff047b82 */ /* 0x000e220000000a00 */
[C---:B------:R-:W-:Y:S01]  /*00a0*/  LOP3.LUT R23, R7.reuse, 0x7, RZ, 0xc0, !PT ;  /* 0x0000000707177812 */ /* 0x040fe200078ec0ff */
[----:B------:R-:W1:Y:S01]  /*00b0*/  LDCU UR4, c[0x0][0x3a0] ;  /* 0x00007400ff0477ac */ /* 0x000e620008000800 */
[C---:B------:R-:W-:Y:S02]  /*00c0*/  LOP3.LUT R24, R7.reuse, 0x3, RZ, 0xc0, !PT ;  /* 0x0000000307187812 */ /* 0x040fe400078ec0ff */
[----:B------:R-:W-:Y:S01]  /*00d0*/  LOP3.LUT R14, R7, 0x7ffffff8, RZ, 0xc0, !PT ;  /* 0x7ffffff8070e7812 */ /* 0x000fe200078ec0ff */
[----:B------:R-:W-:Y:S01]  /*00e0*/  VIADD R6, R23, 0xffffffff ;  /* 0xffffffff17067836 */ /* 0x000fe20000000000 */
[----:B------:R-:W2:Y:S01]  /*00f0*/  LDCU.64 UR6, c[0x0][0x358] ;  /* 0x00006b00ff0677ac */ /* 0x000ea20008000a00 */
[----:B------:R-:W3:Y:S03]  /*0100*/  LDC.64 R2, c[0x0][0x390] ;  /* 0x0000e400ff027b82 */ /* 0x000ee60000000a00 */
[----:B------:R-:W-:Y:S01]  /*0110*/  ISETP.GE.U32.AND P1, PT, R6, 0x3, PT ;  /* 0x000000030600780c */ /* 0x000fe20003f26070 */
[----:B0-----:R-:W-:-:S04]  /*0120*/  IMAD.WIDE R4, R0, 0x4, R4 ;  /* 0x0000000400047825 */ /* 0x001fc800078e0204 */
[----:B-123--:R-:W-:-:S08]  /*0130*/  IMAD.WIDE R2, R0, 0x4, R2 ;  /* 0x0000000400027825 */ /* 0x00efd000078e0202 */
.L_x_9:
[----:B0-----:R-:W2:Y:S01]  /*0140*/  LDG.E R15, desc[UR6][R4.64] ;  /* 0x00000006040f7981 */ /* 0x001ea2000c1e1900 */
[----:B------:R-:W-:Y:S01]  /*0150*/  UMOV UR5, UR4 ;  /* 0x0000000400057c82 */ /* 0x000fe20008000000 */
[----:B------:R-:W-:Y:S01]  /*0160*/  UIADD3 UR4, UPT, UPT, UR4, -0x1, URZ ;  /* 0xffffffff04047890 */ /* 0x000fe2000fffe0ff */
[----:B------:R-:W-:Y:S01]  /*0170*/  BSSY.RECONVERGENT B0, `(.L_x_0) ;  /* 0x00000bc000007945 */ /* 0x000fe20003800200 */
[----:B------:R-:W-:Y:S01]  /*0180*/  UISETP.GT.AND UP0, UPT, UR5, 0x1, UPT ;  /* 0x000000010500788c */ /* 0x000fe2000bf04270 */
[----:B--2---:R-:W-:-:S13]  /*0190*/  ISETP.GE.AND P0, PT, R15, 0x1, PT ;  /* 0x000000010f00780c */ /* 0x004fda0003f06270 */
[----:B-1----:R-:W-:Y:S05]  /*01a0*/  @!P0 BRA `(.L_x_1) ;  /* 0x0000000800e08947 */ /* 0x002fea0003800000 */
[----:B------:R-:W2:Y:S01]  /*01b0*/  LDG.E R16, desc[UR6][R2.64] ;  /* 0x0000000602107981 */ /* 0x000ea2000c1e1900 */
[----:B------:R-:W0:Y:S02]  /*01c0*/  LDCU UR5, c[0x0][0x3a0] ;  /* 0x00007400ff0577ac */ /* 0x000e240008000800 */
[----:B0-----:R-:W-:-:S05]  /*01d0*/  IMAD.U32 R17, RZ, RZ, UR5 ;  /* 0x00000005ff117e24 */ /* 0x001fca000f8e00ff */
[----:B--2---:R-:W-:-:S13]  /*01e0*/  ISETP.GE.AND P0, PT, R16, R17, PT ;  /* 0x000000111000720c */ /* 0x004fda0003f06270 */
[----:B------:R-:W-:Y:S05]  /*01f0*/  @P0 BRA `(.L_x_1) ;  /* 0x0000000800cc0947 */ /* 0x000fea0003800000 */
[----:B------:R-:W-:Y:S01]  /*0200*/  ISETP.GE.U32.AND P0, PT, R17, 0x8, PT ;  /* 0x000000081100780c */ /* 0x000fe20003f06070 */
[----:B------:R-:W-:Y:S02]  /*0210*/  IMAD.MOV.U32 R19, RZ, RZ, 0xf4240 ;  /* 0x000f4240ff137424 */ /* 0x000fe400078e00ff */
[----:B------:R-:W-:Y:S02]  /*0220*/  IMAD.MOV.U32 R7, RZ, RZ, RZ ;  /* 0x000000ffff077224 */ /* 0x000fe400078e00ff */
[----:B------:R-:W-:-:S08]  /*0230*/  IMAD.MOV.U32 R18, RZ, RZ, RZ ;  /* 0x000000ffff127224 */ /* 0x000fd000078e00ff */
[----:B------:R-:W-:Y:S05]  /*0240*/  @!P0 BRA `(.L_x_2) ;  /* 0x0000000400308947 */ /* 0x000fea0003800000 */
[----:B------:R-:W0:Y:S01]  /*0250*/  LDC.64 R6, c[0x0][0x390] ;  /* 0x0000e400ff067b82 */ /* 0x000e220000000a00 */
[----:B------:R-:W-:Y:S01]  /*0260*/  IMAD.MOV.U32 R19, RZ, RZ, 0xf4240 ;  /* 0x000f4240ff137424 */ /* 0x000fe200078e00ff */
[----:B------:R-:W1:Y:S01]  /*0270*/  LDCU UR5, c[0x0][0x3a0] ;  /* 0x00007400ff0577ac */ /* 0x000e620008000800 */
[----:B------:R-:W-:Y:S02]  /*0280*/  IMAD.MOV.U32 R21, RZ, RZ, RZ ;  /* 0x000000ffff157224 */ /* 0x000fe400078e00ff */
[----:B------:R-:W-:-:S03]  /*0290*/  IMAD.MOV.U32 R18, RZ, RZ, RZ ;  /* 0x000000ffff127224 */ /* 0x000fc600078e00ff */
[----:B------:R-:W2:Y:S04]  /*02a0*/  LDC.64 R8, c[0x0][0x398] ;  /* 0x0000e600ff087b82 */ /* 0x000ea80000000a00 */
.L_x_3:
[----:B-1----:R-:W-:-:S04]  /*02b0*/  IMAD.U32 R17, RZ, RZ, UR5 ;  /* 0x00000005ff117e24 */ /* 0x002fc8000f8e00ff */
[----:B------:R-:W-:-:S04]  /*02c0*/  IMAD R13, R0, R17, R21 ;  /* 0x00000011000d7224 */ /* 0x000fc800078e0215 */
[----:B--2---:R-:W-:-:S05]  /*02d0*/  IMAD.WIDE R12, R13, 0x4, R8 ;  /* 0x000000040d0c7825 */ /* 0x004fca00078e0208 */
[----:B------:R-:W2:Y:S04]  /*02e0*/  LDG.E R10, desc[UR6][R12.64] ;  /* 0x000000060c0a7981 */ /* 0x000ea8000c1e1900 */
[----:B------:R-:W3:Y:S04]  /*02f0*/  LDG.E R25, desc[UR6][R12.64+0x8] ;  /* 0x000008060c197981 */ /* 0x000ee8000c1e1900 */
[----:B------:R-:W4:Y:S04]  /*0300*/  LDG.E R22, desc[UR6][R12.64+0x4] ;  /* 0x000004060c167981 */ /* 0x000f28000c1e1900 */
[----:B------:R-:W5:Y:S04]  /*0310*/  LDG.E R27, desc[UR6][R12.64+0xc] ;  /* 0x00000c060c1b7981 */ /* 0x000f68000c1e1900 */
[----:B------:R-:W5:Y:S01]  /*0320*/  LDG.E R28, desc[UR6][R12.64+0x1c] ;  /* 0x00001c060c1c7981 */ /* 0x000f62000c1e1900 */
[----:B--2---:R-:W-:Y:S01]  /*0330*/  ISETP.GE.AND P4, PT, R10, 0x1, PT ;  /* 0x000000010a00780c */ /* 0x004fe20003f86270 */
[----:B0-----:R-:W-:Y:S01]  /*0340*/  IMAD.WIDE.U32 R10, R21, 0x4, R6 ;  /* 0x00000004150a7825 */ /* 0x001fe200078e0006 */
[----:B---3--:R-:W-:-:S02]  /*0350*/  ISETP.GE.AND P0, PT, R25, 0x1, PT ;  /* 0x000000011900780c */ /* 0x008fc40003f06270 */
[----:B------:R-:W2:Y:S09]  /*0360*/  LDG.E R25, desc[UR6][R12.64+0x10] ;  /* 0x000010060c197981 */ /* 0x000eb2000c1e1900 */
[----:B------:R-:W3:Y:S01]  /*0370*/  @P4 LDG.E R20, desc[UR6][R10.64] ;  /* 0x000000060a144981 */ /* 0x000ee2000c1e1900 */
[----:B----4-:R-:W-:-:S03]  /*0380*/  ISETP.GE.AND P2, PT, R22, 0x1, PT ;  /* 0x000000011600780c */ /* 0x010fc60003f46270 */
[----:B------:R-:W4:Y:S10]  /*0390*/  @P0 LDG.E R22, desc[UR6][R10.64+0x8] ;  /* 0x000008060a160981 */ /* 0x000f34000c1e1900 */
[----:B------:R-:W4:Y:S01]  /*03a0*/  @P2 LDG.E R26, desc[UR6][R10.64+0x4] ;  /* 0x000004060a1a2981 */ /* 0x000f22000c1e1900 */
[----:B-----5:R-:W-:-:S03]  /*03b0*/  ISETP.GE.AND P6, PT, R27, 0x1, PT ;  /* 0x000000011b00780c */ /* 0x020fc60003fc6270 */
[----:B------:R-:W5:Y:S01]  /*03c0*/  LDG.E R27, desc[UR6][R12.64+0x14] ;  /* 0x000014060c1b7981 */ /* 0x000f62000c1e1900 */
[----:B---3--:R-:W-:Y:S02]  /*03d0*/  @P4 ISETP.GE.AND P5, PT, R20, R19, PT ;  /* 0x000000131400420c */ /* 0x008fe40003fa6270 */
[----:B------:R-:W-:Y:S02]  /*03e0*/  @P4 VIMNMX R19, PT, PT, R19, R20, PT ;  /* 0x0000001413134248 */ /* 0x000fe40003fe0100 */
[----:B------:R-:W-:-:S05]  /*03f0*/  @P4 SEL R18, R21, R18, !P5 ;  /* 0x0000001215124207 */ /* 0x000fca0006800000 */
[----:B------:R-:W3:Y:S01]  /*0400*/  @P6 LDG.E R20, desc[UR6][R10.64+0xc] ;  /* 0x00000c060a146981 */ /* 0x000ee2000c1e1900 */
[----:B--2---:R-:W-:-:S03]  /*0410*/  ISETP.GE.AND P5, PT, R25, 0x1, PT ;  /* 0x000000011900780c */ /* 0x004fc60003fa6270 */
[----:B------:R-:W2:Y:S01]  /*0420*/  LDG.E R25, desc[UR6][R12.64+0x18] ;  /* 0x000018060c197981 */ /* 0x000ea2000c1e1900 */
[----:B------:R-:W-:Y:S02]  /*0430*/  PLOP3.LUT P4, PT, PT, PT, PT, 0x80, 0x8 ;  /* 0x000000000008781c */ /* 0x000fe40003f8f070 */
[----:B----4-:R-:W-:-:S04]  /*0440*/  @P2 ISETP.GE.AND P3, PT, R26, R19, PT ;  /* 0x000000131a00220c */ /* 0x010fc80003f66270 */
[----:B------:R-:W-:Y:S02]  /*0450*/  @P2 PLOP3.LUT P4, PT, P3, PT, PT, 0x80, 0x8 ;  /* 0x000000000008281c */ /* 0x000fe40001f8f070 */
[----:B------:R-:W-:Y:S02]  /*0460*/  @P2 VIMNMX R19, PT, PT, R19, R26, PT ;  /* 0x0000001a13132248 */ /* 0x000fe40003fe0100 */
[----:B------:R-:W-:Y:S01]  /*0470*/  PLOP3.LUT P2, PT, PT, PT, PT, 0x80, 0x8 ;  /* 0x000000000008781c */ /* 0x000fe20003f4f070 */
[----:B------:R-:W4:Y:S01]  /*0480*/  @P5 LDG.E R26, desc[UR6][R10.64+0x10] ;  /* 0x000010060a1a5981 */ /* 0x000f22000c1e1900 */
[----:B-----5:R-:W-:-:S07]  /*0490*/  ISETP.GE.AND P3, PT, R27, 0x1, PT ;  /* 0x000000011b00780c */ /* 0x020fce0003f66270 */
[----:B------:R-:W-:Y:S01]  /*04a0*/  @!P4 VIADD R18, R21, 0x1 ;  /* 0x000000011512c836 */ /* 0x000fe20000000000 */
[----:B------:R-:W-:-:S04]  /*04b0*/  @P0 ISETP.GE.AND P4, PT, R22, R19, PT ;  /* 0x000000131600020c */ /* 0x000fc80003f86270 */
[----:B------:R-:W-:Y:S01]  /*04c0*/  @P0 PLOP3.LUT P2, PT, P4, PT, PT, 0x80, 0x8 ;  /* 0x000000000008081c */ /* 0x000fe2000274f070 */
[----:B------:R-:W5:Y:S01]  /*04d0*/  @P3 LDG.E R12, desc[UR6][R10.64+0x14] ;  /* 0x000014060a0c3981 */ /* 0x000f62000c1e1900 */
[----:B------:R-:W-:Y:S02]  /*04e0*/  @P0 VIMNMX R19, PT, PT, R19, R22, PT ;  /* 0x0000001613130248 */ /* 0x000fe40003fe0100 */
[----:B------:R-:W-:-:S09]  /*04f0*/  PLOP3.LUT P0, PT, PT, PT, PT, 0x80, 0x8 ;  /* 0x000000000008781c */ /* 0x000fd20003f0f070 */
[----:B------:R-:W-:Y:S01]  /*0500*/  @!P2 VIADD R18, R21, 0x2 ;  /* 0x000000021512a836 */ /* 0x000fe20000000000 */
[----:B---3--:R-:W-:Y:S02]  /*0510*/  @P6 ISETP.GE.AND P2, PT, R20, R19, PT ;  /* 0x000000131400620c */ /* 0x008fe40003f46270 */
[----:B--2---:R-:W-:Y:S02]  /*0520*/  ISETP.GE.AND P4, PT, R25, 0x1, PT ;  /* 0x000000011900780c */ /* 0x004fe40003f86270 */
[----:B------:R-:W-:Y:S02]  /*0530*/  @P6 PLOP3.LUT P0, PT, P2, PT, PT, 0x80, 0x8 ;  /* 0x000000000008681c */ /* 0x000fe4000170f070 */
[----:B------:R-:W-:-:S09]  /*0540*/  ISETP.GE.AND P2, PT, R28, 0x1, PT ;  /* 0x000000011c00780c */ /* 0x000fd20003f46270 */
[----:B------:R-:W2:Y:S04]  /*0550*/  @P4 LDG.E R22, desc[UR6][R10.64+0x18] ;  /* 0x000018060a164981 */ /* 0x000ea8000c1e1900 */
[----:B------:R-:W3:Y:S01]  /*0560*/  @P2 LDG.E R28, desc[UR6][R10.64+0x1c] ;  /* 0x00001c060a1c2981 */ /* 0x000ee2000c1e1900 */
[----:B------:R-:W-:Y:S01]  /*0570*/  @P6 VIMNMX R19, PT, PT, R19, R20, PT ;  /* 0x0000001413136248 */ /* 0x000fe20003fe0100 */
[----:B------:R-:W-:-:S03]  /*0580*/  @!P0 VIADD R18, R21, 0x3 ;  /* 0x0000000315128836 */ /* 0x000fc60000000000 */
[----:B----4-:R-:W-:Y:S02]  /*0590*/  @P5 ISETP.GE.AND P0, PT, R26, R19, PT ;  /* 0x000000131a00520c */ /* 0x010fe40003f06270 */
[----:B------:R-:W-:Y:S02]  /*05a0*/  PLOP3.LUT P6, PT, PT, PT, PT, 0x80, 0x8 ;  /* 0x000000000008781c */ /* 0x000fe40003fcf070 */
[----:B------:R-:W-:Y:S02]  /*05b0*/  @P5 PLOP3.LUT P6, PT, P0, PT, PT, 0x80, 0x8 ;  /* 0x000000000008581c */ /* 0x000fe400007cf070 */
[----:B------:R-:W-:-:S04]  /*05c0*/  @P5 VIMNMX R19, PT, PT, R19, R26, PT ;  /* 0x0000001a13135248 */ /* 0x000fc80003fe0100 */
[----:B-----5:R-:W-:-:S07]  /*05d0*/  @P3 ISETP.GE.AND P0, PT, R12, R19, PT ;  /* 0x000000130c00320c */ /* 0x020fce0003f06270 */
[----:B------:R-:W-:Y:S01]  /*05e0*/  @!P6 VIADD R18, R21, 0x4 ;  /* 0x000000041512e836 */ /* 0x000fe20000000000 */
[----:B------:R-:W-:Y:S02]  /*05f0*/  PLOP3.LUT P6, PT, PT, PT, PT, 0x80, 0x8 ;  /* 0x000000000008781c */ /* 0x000fe40003fcf070 */
[----:B------:R-:W-:Y:S02]  /*0600*/  @P3 PLOP3.LUT P6, PT, P0, PT, PT, 0x80, 0x8 ;  /* 0x000000000008381c */ /* 0x000fe400007cf070 */
[----:B------:R-:W-:Y:S02]  /*0610*/  @P3 VIMNMX R19, PT, PT, R19, R12, PT ;  /* 0x0000000c13133248 */ /* 0x000fe40003fe0100 */
[----:B------:R-:W-:-:S09]  /*0620*/  PLOP3.LUT P0, PT, PT, PT, PT, 0x80, 0x8 ;  /* 0x000000000008781c */ /* 0x000fd20003f0f070 */
[----:B------:R-:W-:Y:S01]  /*0630*/  @!P6 VIADD R18, R21, 0x5 ;  /* 0x000000051512e836 */ /* 0x000fe20000000000 */
[----:B--2---:R-:W-:Y:S02]  /*0640*/  @P4 ISETP.GE.AND P5, PT, R22, R19, PT ;  /* 0x000000131600420c */ /* 0x004fe40003fa6270 */
[----:B------:R-:W-:Y:S02]  /*0650*/  @P4 VIMNMX R19, PT, PT, R19, R22, PT ;  /* 0x0000001613134248 */ /* 0x000fe40003fe0100 */
[----:B------:R-:W-:Y:S02]  /*0660*/  @P4 PLOP3.LUT P0, PT, P5, PT, PT, 0x80, 0x8 ;  /* 0x000000000008481c */ /* 0x000fe40002f0f070 */
[----:B---3--:R-:W-:Y:S02]  /*0670*/  @P2 ISETP.GE.AND P6, PT, R28, R19, PT ;  /* 0x000000131c00220c */ /* 0x008fe40003fc6270 */
[----:B------:R-:W-:Y:S02]  /*0680*/  PLOP3.LUT P5, PT, PT, PT, PT, 0x80, 0x8 ;  /* 0x000000000008781c */ /* 0x000fe40003faf070 */
[----:B------:R-:W-:-:S07]  /*0690*/  @P2 PLOP3.LUT P5, PT, P6, PT, PT, 0x80, 0x8 ;  /* 0x000000000008281c */ /* 0x000fce00037af070 */
[----:B------:R-:W-:-:S06]  /*06a0*/  @!P0 VIADD R18, R21, 0x6 ;  /* 0x0000000615128836 */ /* 0x000fcc0000000000 */
[C---:B------:R-:W-:Y:S02]  /*06b0*/  @!P5 VIADD R18, R21.reuse, 0x7 ;  /* 0x000000071512d836 */ /* 0x040fe40000000000 */
[----:B------:R-:W-:-:S05]  /*06c0*/  VIADD R21, R21, 0x8 ;  /* 0x0000000815157836 */ /* 0x000fca0000000000 */
[----:B------:R-:W-:Y:S02]  /*06d0*/  ISETP.NE.AND P0, PT, R21, R14, PT ;  /* 0x0000000e1500720c */ /* 0x000fe40003f05270 */
[----:B------:R-:W-:-:S11]  /*06e0*/  @P2 VIMNMX R19, PT, PT, R19, R28, PT ;  /* 0x0000001c13132248 */ /* 0x000fd60003fe0100 */
[----:B------:R-:W-:Y:S05]  /*06f0*/  @P0 BRA `(.L_x_3) ;  /* 0xfffffff800ec0947 */ /* 0x000fea000383ffff */
[----:B------:R-:W-:-:S07]  /*0700*/  IMAD.MOV.U32 R7, RZ, RZ, R14 ;  /* 0x000000ffff077224 */ /* 0x000fce00078e000e */
.L_x_2:
[----:B------:R-:W-:-:S13]  /*0710*/  ISETP.NE.AND P0, PT, R23, RZ, PT ;  /* 0x000000ff1700720c */ /* 0x000fda0003f05270 */
[----:B------:R-:W-:Y:S05]  /*0720*/  @!P0 BRA `(.L_x_4) ;  /* 0x0000000400348947 */ /* 0x000fea0003800000 */
[----:B------:R-:W-:Y:S01]  /*0730*/  ISETP.NE.AND P2, PT, R24, RZ, PT ;  /* 0x000000ff1800720c */ /* 0x000fe20003f45270 */
[----:B------:R-:W-:-:S12]  /*0740*/  @!P1 BRA `(.L_x_5) ;  /* 0x0000000000909947 */ /* 0x000fd80003800000 */
[----:B------:R-:W0:Y:S01]  /*0750*/  LDC.64 R10, c[0x0][0x398] ;  /* 0x0000e600ff0a7b82 */ /* 0x000e220000000a00 */
[----:B------:R-:W-:-:S04]  /*0760*/  IMAD R9, R0, R17, R7 ;  /* 0x0000001100097224 */ /* 0x000fc800078e0207 */
[----:B0-----:R-:W-:-:S03]  /*0770*/  IMAD.WIDE R10, R9, 0x4, R10 ;  /* 0x00000004090a7825 */ /* 0x001fc600078e020a */
[----:B------:R-:W0:Y:S02]  /*0780*/  LDC.64 R8, c[0x0][0x390] ;  /* 0x0000e400ff087b82 */ /* 0x000e240000000a00 */
[----:B------:R-:W2:Y:S04]  /*0790*/  LDG.E R12, desc[UR6][R10.64] ;  /* 0x000000060a0c7981 */ /* 0x000ea8000c1e1900 */
[----:B------:R-:W3:Y:S04]  /*07a0*/  LDG.E R6, desc[UR6][R10.64+0x4] ;  /* 0x000004060a067981 */ /* 0x000ee8000c1e1900 */
[----:B------:R-:W4:Y:S04]  /*07b0*/  LDG.E R13, desc[UR6][R10.64+0x8] ;  /* 0x000008060a0d7981 */ /* 0x000f28000c1e1900 */
[----:B------:R-:W5:Y:S01]  /*07c0*/  LDG.E R20, desc[UR6][R10.64+0xc] ;  /* 0x00000c060a147981 */ /* 0x000f62000c1e1900 */
[----:B0-----:R-:W-:Y:S01]  /*07d0*/  IMAD.WIDE.U32 R8, R7, 0x4, R8 ;  /* 0x0000000407087825 */ /* 0x001fe200078e0008 */
[----:B--2---:R-:W-:-:S02]  /*07e0*/  ISETP.GE.AND P0, PT, R12, 0x1, PT ;  /* 0x000000010c00780c */ /* 0x004fc40003f06270 */
[----:B---3--:R-:W-:-:S11]  /*07f0*/  ISETP.GE.AND P5, PT, R6, 0x1, PT ;  /* 0x000000010600780c */ /* 0x008fd60003fa6270 */
[----:B------:R-:W2:Y:S01]  /*0800*/  @P0 LDG.E R6, desc[UR6][R8.64] ;  /* 0x0000000608060981 */ /* 0x000ea2000c1e1900 */
[----:B----4-:R-:W-:-:S03]  /*0810*/  ISETP.GE.AND P4, PT, R13, 0x1, PT ;  /* 0x000000010d00780c */ /* 0x010fc60003f86270 */
[----:B------:R-:W3:Y:S01]  /*0820*/  @P5 LDG.E R12, desc[UR6][R8.64+0x4] ;  /* 0x00000406080c5981 */ /* 0x000ee2000c1e1900 */
[----:B-----5:R-:W-:-:S09]  /*0830*/  ISETP.GE.AND P3, PT, R20, 0x1, PT ;  /* 0x000000011400780c */ /* 0x020fd20003f66270 */
[----:B------:R-:W4:Y:S04]  /*0840*/  @P4 LDG.E R20, desc[UR6][R8.64+0x8] ;  /* 0x0000080608144981 */ /* 0x000f28000c1e1900 */
[----:B------:R-:W5:Y:S01]  /*0850*/  @P3 LDG.E R22, desc[UR6][R8.64+0xc] ;  /* 0x00000c0608163981 */ /* 0x000f62000c1e1900 */
[----:B--2---:R-:W-:Y:S02]  /*0860*/  @P0 ISETP.GE.AND P6, PT, R6, R19, PT ;  /* 0x000000130600020c */ /* 0x004fe40003fc6270 */
[----:B------:R-:W-:Y:S02]  /*0870*/  @P0 VIMNMX R19, PT, PT, R19, R6, PT ;  /* 0x0000000613130248 */ /* 0x000fe40003fe0100 */
[----:B------:R-:W-:Y:S02]  /*0880*/  @P0 SEL R18, R7, R18, !P6 ;  /* 0x0000001207120207 */ /* 0x000fe40007000000 */
[----:B---3--:R-:W-:-:S02]  /*0890*/  @P5 ISETP.GE.AND P6, PT, R12, R19, PT ;  /* 0x000000130c00520c */ /* 0x008fc40003fc6270 */
[----:B------:R-:W-:Y:S02]  /*08a0*/  PLOP3.LUT P0, PT, PT, PT, PT, 0x80, 0x8 ;  /* 0x000000000008781c */ /* 0x000fe40003f0f070 */
[----:B------:R-:W-:Y:S02]  /*08b0*/  @P5 PLOP3.LUT P0, PT, P6, PT, PT, 0x80, 0x8 ;  /* 0x000000000008581c */ /* 0x000fe4000370f070 */
[----:B------:R-:W-:Y:S02]  /*08c0*/  @P5 VIMNMX R19, PT, PT, R19, R12, PT ;  /* 0x0000000c13135248 */ /* 0x000fe40003fe0100 */
[----:B------:R-:W-:Y:S02]  /*08d0*/  PLOP3.LUT P5, PT, PT, PT, PT, 0x80, 0x8 ;  /* 0x000000000008781c */ /* 0x000fe40003faf070 */
[----:B----4-:R-:W-:Y:S02]  /*08e0*/  @P4 ISETP.GE.AND P6, PT, R20, R19, PT ;  /* 0x000000131400420c */ /* 0x010fe40003fc6270 */
[----:B------:R-:W-:-:S05]  /*08f0*/  @P4 VIMNMX R19, PT, PT, R19, R20, PT ;  /* 0x0000001413134248 */ /* 0x000fca0003fe0100 */
[----:B------:R-:W-:Y:S01]  /*0900*/  @!P0 VIADD R18, R7, 0x1 ;  /* 0x0000000107128836 */ /* 0x000fe20000000000 */
[----:B------:R-:W-:Y:S02]  /*0910*/  PLOP3.LUT P0, PT, PT, PT, PT, 0x80, 0x8 ;  /* 0x000000000008781c */ /* 0x000fe40003f0f070 */
[----:B------:R-:W-:Y:S02]  /*0920*/  @P4 PLOP3.LUT P0, PT, P6, PT, PT, 0x80, 0x8 ;  /* 0x000000000008481c */ /* 0x000fe4000370f070 */
[----:B-----5:R-:W-:Y:S02]  /*0930*/  @P3 ISETP.GE.AND P6, PT, R22, R19, PT ;  /* 0x000000131600320c */ /* 0x020fe40003fc6270 */
[----:B------:R-:W-:Y:S02]  /*0940*/  @P3 VIMNMX R19, PT, PT, R19, R22, PT ;  /* 0x0000001613133248 */ /* 0x000fe40003fe0100 */
[----:B------:R-:W-:-:S07]  /*0950*/  @P3 PLOP3.LUT P5, PT, P6, PT, PT, 0x80, 0x8 ;  /* 0x000000000008381c */ /* 0x000fce00037af070 */
[----:B------:R-:W-:-:S06]  /*0960*/  @!P0 VIADD R18, R7, 0x2 ;  /* 0x0000000207128836 */ /* 0x000fcc0000000000 */
[C---:B------:R-:W-:Y:S02]  /*0970*/  @!P5 VIADD R18, R7.reuse, 0x3 ;  /* 0x000000030712d836 */ /* 0x040fe40000000000 */
[----:B------:R-:W-:-:S07]  /*0980*/  VIADD R7, R7, 0x4 ;  /* 0x0000000407077836 */ /* 0x000fce0000000000 */
.L_x_5:
[----:B------:R-:W-:Y:S04]  /*0990*/  BSSY.RECONVERGENT B1, `(.L_x_4) ;  /* 0x0000026000017945 */ /* 0x000fe80003800200 */
[----:B------:R-:W-:Y:S05]  /*09a0*/  @!P2 BRA `(.L_x_6) ;  /* 0x000000000090a947 */ /* 0x000fea0003800000 */
[----:B------:R-:W-:Y:S02]  /*09b0*/  ISETP.NE.AND P0, PT, R24, 0x1, PT ;  /* 0x000000011800780c */ /* 0x000fe40003f05270 */
[----:B------:R-:W-:-:S11]  /*09c0*/  LOP3.LUT P2, RZ, R17, 0x1, RZ, 0xc0, !PT ;  /* 0x0000000111ff7812 */ /* 0x000fd6000784c0ff */
[----:B------:R-:W-:Y:S05]  /*09d0*/  @!P0 BRA `(.L_x_7) ;  /* 0x0000000000508947 */ /* 0x000fea0003800000 */
[----:B------:R-:W0:Y:S01]  /*09e0*/  LDC.64 R8, c[0x0][0x398] ;  /* 0x0000e600ff087b82 */ /* 0x000e220000000a00 */
[----:B------:R-:W-:-:S04]  /*09f0*/  IMAD R11, R0, R17, R7 ;  /* 0x00000011000b7224 */ /* 0x000fc800078e0207 */
[----:B0-----:R-:W-:-:S03]  /*0a00*/  IMAD.WIDE R10, R11, 0x4, R8 ;  /* 0x000000040b0a7825 */ /* 0x001fc600078e0208 */
[----:B------:R-:W0:Y:S02]  /*0a10*/  LDC.64 R8, c[0x0][0x390] ;  /* 0x0000e400ff087b82 */ /* 0x000e240000000a00 */
[----:B------:R-:W2:Y:S04]  /*0a20*/  LDG.E R12, desc[UR6][R10.64] ;  /* 0x000000060a0c7981 */ /* 0x000ea8000c1e1900 */
[----:B------:R-:W3:Y:S01]  /*0a30*/  LDG.E R6, desc[UR6][R10.64+0x4] ;  /* 0x000004060a067981 */ /* 0x000ee2000c1e1900 */
[----:B0-----:R-:W-:Y:S01]  /*0a40*/  IMAD.WIDE.U32 R8, R7, 0x4, R8 ;  /* 0x0000000407087825 */ /* 0x001fe200078e0008 */
[----:B--2---:R-:W-:Y:S02]  /*0a50*/  ISETP.GE.AND P3, PT, R12, 0x1, PT ;  /* 0x000000010c00780c */ /* 0x004fe40003f66270 */
[----:B---3--:R-:W-:-:S11]  /*0a60*/  ISETP.GE.AND P5, PT, R6, 0x1, PT ;  /* 0x000000010600780c */ /* 0x008fd60003fa6270 */
[----:B------:R-:W2:Y:S04]  /*0a70*/  @P3 LDG.E R6, desc[UR6][R8.64] ;  /* 0x0000000608063981 */ /* 0x000ea8000c1e1900 */
[----:B------:R-:W3:Y:S01]  /*0a80*/  @P5 LDG.E R12, desc[UR6][R8.64+0x4] ;  /* 0x00000406080c5981 */ /* 0x000ee2000c1e1900 */
[----:B------:R-:W-:Y:S02]  /*0a90*/  PLOP3.LUT P0, PT, PT, PT, PT, 0x80, 0x8 ;  /* 0x000000000008781c */ /* 0x000fe40003f0f070 */
[----:B--2---:R-:W-:Y:S02]  /*0aa0*/  @P3 ISETP.GE.AND P4, PT, R6, R19, PT ;  /* 0x000000130600320c */ /* 0x004fe40003f86270 */
[----:B------:R-:W-:Y:S02]  /*0ab0*/  @P3 VIMNMX R19, PT, PT, R19, R6, PT ;  /* 0x0000000613133248 */ /* 0x000fe40003fe0100 */
[----:B------:R-:W-:-:S02]  /*0ac0*/  @P3 SEL R18, R7, R18, !P4 ;  /* 0x0000001207123207 */ /* 0x000fc40006000000 */
[----:B---3--:R-:W-:Y:S02]  /*0ad0*/  @P5 ISETP.GE.AND P6, PT, R12, R19, PT ;  /* 0x000000130c00520c */ /* 0x008fe40003fc6270 */
[----:B------:R-:W-:Y:S02]  /*0ae0*/  @P5 VIMNMX R19, PT, PT, R19, R12, PT ;  /* 0x0000000c13135248 */ /* 0x000fe40003fe0100 */
[----:B------:R-:W-:-:S13]  /*0af0*/  @P5 PLOP3.LUT P0, PT, P6, PT, PT, 0x80, 0x8 ;  /* 0x000000000008581c */ /* 0x000fda000370f070 */
[C---:B------:R-:W-:Y:S02]  /*0b00*/  @!P0 VIADD R18, R7.reuse, 0x1 ;  /* 0x0000000107128836 */ /* 0x040fe40000000000 */
[----:B------:R-:W-:-:S07]  /*0b10*/  VIADD R7, R7, 0x2 ;  /* 0x0000000207077836 */ /* 0x000fce0000000000 */
.L_x_7:
[----:B------:R-:W-:Y:S05]  /*0b20*/  @!P2 BRA `(.L_x_6) ;  /* 0x000000000030a947 */ /* 0x000fea0003800000 */
[----:B------:R-:W0:Y:S01]  /*0b30*/  LDC.64 R8, c[0x0][0x398] ;  /* 0x0000e600ff087b82 */ /* 0x000e220000000a00 */
[----:B------:R-:W-:-:S04]  /*0b40*/  IMAD R11, R0, R17, R7 ;  /* 0x00000011000b7224 */ /* 0x000fc800078e0207 */
[----:B0-----:R-:W-:-:S06]  /*0b50*/  IMAD.WIDE R8, R11, 0x4, R8 ;  /* 0x000000040b087825 */ /* 0x001fcc00078e0208 */
[----:B------:R-:W2:Y:S02]  /*0b60*/  LDG.E R8, desc[UR6][R8.64] ;  /* 0x0000000608087981 */ /* 0x000ea4000c1e1900 */
[----:B--2---:R-:W-:-:S13]  /*0b70*/  ISETP.GE.AND P0, PT, R8, 0x1, PT ;  /* 0x000000010800780c */ /* 0x004fda0003f06270 */
[----:B------:R-:W-:Y:S05]  /*0b80*/  @!P0 BRA `(.L_x_6) ;  /* 0x0000000000188947 */ /* 0x000fea0003800000 */
[----:B------:R-:W0:Y:S02]  /*0b90*/  LDC.64 R8, c[0x0][0x390] ;  /* 0x0000e400ff087b82 */ /* 0x000e240000000a00 */
[----:B0-----:R-:W-:-:S06]  /*0ba0*/  IMAD.WIDE.U32 R8, R7, 0x4, R8 ;  /* 0x0000000407087825 */ /* 0x001fcc00078e0008 */
[----:B------:R-:W2:Y:S02]  /*0bb0*/  LDG.E R8, desc[UR6][R8.64] ;  /* 0x0000000608087981 */ /* 0x000ea4000c1e1900 */
[----:B--2---:R-:W-:Y:S02]  /*0bc0*/  ISETP.GE.AND P0, PT, R8, R19, PT ;  /* 0x000000130800720c */ /* 0x004fe40003f06270 */
[----:B------:R-:W-:Y:S02]  /*0bd0*/  VIMNMX R19, PT, PT, R19, R8, PT ;  /* 0x0000000813137248 */ /* 0x000fe40003fe0100 */
[----:B------:R-:W-:-:S09]  /*0be0*/  SEL R18, R7, R18, !P0 ;  /* 0x0000001207127207 */ /* 0x000fd20004000000 */
.L_x_6:
[----:B------:R-:W-:Y:S05]  /*0bf0*/  BSYNC.RECONVERGENT B1 ;  /* 0x0000000000017941 */ /* 0x000fea0003800200 */
.L_x_4:
[----:B------:R-:W-:-:S13]  /*0c00*/  ISETP.GT.AND P0, PT, R16, R19, PT ;  /* 0x000000131000720c */ /* 0x000fda0003f04270 */
[----:B------:R-:W-:Y:S05]  /*0c10*/  @!P0 BRA `(.L_x_8) ;  /* 0x00000000003c8947 */ /* 0x000fea0003800000 */
[----:B------:R-:W0:Y:S01]  /*0c20*/  LDC.64 R10, c[0x0][0x398] ;  /* 0x0000e600ff0a7b82 */ /* 0x000e220000000a00 */
[----:B------:R-:W-:-:S07]  /*0c30*/  IMAD R7, R0, R17, R18 ;  /* 0x0000001100077224 */ /* 0x000fce00078e0212 */
[----:B------:R-:W1:Y:S01]  /*0c40*/  LDC.64 R8, c[0x0][0x388] ;  /* 0x0000e200ff087b82 */ /* 0x000e620000000a00 */
[----:B0-----:R-:W-:-:S05]  /*0c50*/  IMAD.WIDE R6, R7, 0x4, R10 ;  /* 0x0000000407067825 */ /* 0x001fca00078e020a */
[----:B------:R-:W2:Y:S01]  /*0c60*/  LDG.E R12, desc[UR6][R6.64] ;  /* 0x00000006060c7981 */ /* 0x000ea2000c1e1900 */
[C---:B------:R-:W-:Y:S02]  /*0c70*/  IMAD R17, R18.reuse, R17, R0 ;  /* 0x0000001112117224 */ /* 0x040fe400078e0200 */
[----:B-1----:R-:W-:-:S04]  /*0c80*/  IMAD.WIDE R8, R18, 0x4, R8 ;  /* 0x0000000412087825 */ /* 0x002fc800078e0208 */
[----:B------:R-:W-:Y:S01]  /*0c90*/  IMAD.WIDE R10, R17, 0x4, R10 ;  /* 0x00000004110a7825 */ /* 0x000fe200078e020a */
[----:B--2---:R-:W-:-:S05]  /*0ca0*/  VIMNMX R15, PT, PT, R15, R12, PT ;  /* 0x0000000c0f0f7248 */ /* 0x004fca0003fe0100 */
[----:B------:R-:W-:Y:S01]  /*0cb0*/  IMAD.MOV R13, RZ, RZ, -R15 ;  /* 0x000000ffff0d7224 */ /* 0x000fe200078e0a0f */
[----:B------:R0:W-:Y:S04]  /*0cc0*/  REDG.E.ADD.STRONG.GPU desc[UR6][R10.64], R15 ;  /* 0x0000000f0a00798e */ /* 0x0001e8000c12e106 */
[----:B------:R0:W-:Y:S04]  /*0cd0*/  REDG.E.ADD.STRONG.GPU desc[UR6][R6.64], R13 ;  /* 0x0000000d0600798e */ /* 0x0001e8000c12e106 */
[----:B------:R0:W-:Y:S04]  /*0ce0*/  REDG.E.ADD.STRONG.GPU desc[UR6][R8.64], R15 ;  /* 0x0000000f0800798e */ /* 0x0001e8000c12e106 */
[----:B------:R0:W-:Y:S01]  /*0cf0*/  REDG.E.ADD.STRONG.GPU desc[UR6][R4.64], R13 ;  /* 0x0000000d0400798e */ /* 0x0001e2000c12e106 */
[----:B------:R-:W-:Y:S05]  /*0d00*/  BRA `(.L_x_1) ;  /* 0x0000000000087947 */ /* 0x000fea0003800000 */
.L_x_8:
[----:B------:R-:W-:-:S05]  /*0d10*/  VIADD R19, R19, 0x1 ;  /* 0x0000000113137836 */ /* 0x000fca0000000000 */
[----:B------:R1:W-:Y:S02]  /*0d20*/  STG.E desc[UR6][R2.64], R19 ;  /* 0x0000001302007986 */ /* 0x0003e4000c101906 */
.L_x_1:
[----:B------:R-:W-:Y:S05]  /*0d30*/  BSYNC.RECONVERGENT B0 ;  /* 0x0000000000007941 */ /* 0x000fea0003800200 */
.L_x_0:
[----:B------:R-:W-:Y:S05]  /*0d40*/  BRA.U UP0, `(.L_x_9) ;  /* 0xfffffff100fc7547 */ /* 0x000fea000b83ffff */
[----:B------:R-:W-:Y:S05]  /*0d50*/  EXIT ;  /* 0x000000000000794d */ /* 0x000fea0003800000 */
.L_x_10:
[----:B------:R-:W-:-:S00]  /*0d60*/  BRA `(.L_x_10) ;  /* 0xfffffffc00fc7947 */ /* 0x000fc0000383ffff */
[----:B------:R-:W-:-:S00]  /*0d70*/  NOP ;  /* 0x0000000000007918 */ /* 0x000fc00000000000 */
        /* <DEDUP_REMOVED lines=8> */
.L_x_11:


//--------------------- .nv.shared.reserved.0     --------------------------
	.section	.nv.shared.reserved.0,"aw",@nobits
	.weak		__nv_reservedSMEM_offset_0_alias
	.size		__nv_reservedSMEM_offset_0_alias, 0, 64
	.other		__nv_reservedSMEM_offset_0_alias,@"STO_CUDA_RESERVED_SHARED STV_DEFAULT"
__nv_reservedSMEM_offset_0_alias:
	.zero		0
	.zero		64


//--------------------- .nv.constant0._Z10pushKernelPiS_S_S_i --------------------------
	.section	.nv.constant0._Z10pushKernelPiS_S_S_i,"a",@progbits
	.sectionflags	@""
	.align	4
.nv.constant0._Z10pushKernelPiS_S_S_i:
	.zero		932


//--------------------- SYMBOLS --------------------------

	.type		.nv.reservedSmem.offset0,@object
	.size		.nv.reservedSmem.offset0,0x4
